//
// Generated by NVIDIA NVVM Compiler
//
// Compiler Build ID: CL-36424714
// Cuda compilation tools, release 13.0, V13.0.88
// Based on NVVM 20.0.0
//

.version 9.0
.target sm_100
.address_size 64

	// .globl	divKernel
.global .align 8 .b8 gBinOpCounts[48];

.visible .entry divKernel(
	.param .u64 .ptr .align 1 divKernel_param_0,
	.param .u64 .ptr .align 1 divKernel_param_1,
	.param .u64 .ptr .align 1 divKernel_param_2,
	.param .u32 divKernel_param_3
)
{
	.reg .pred 	%p<2>;
	.reg .b32 	%r<6>;
	.reg .b32 	%f<17>;
	.reg .b64 	%rd<11>;

	ld.param.u64 	%rd1, [divKernel_param_0];
	ld.param.u64 	%rd2, [divKernel_param_1];
	ld.param.u64 	%rd3, [divKernel_param_2];
	ld.param.u32 	%r2, [divKernel_param_3];
	mov.u32 	%r3, %ctaid.x;
	mov.u32 	%r4, %ntid.x;
	mov.u32 	%r5, %tid.x;
	mad.lo.s32 	%r1, %r3, %r4, %r5;
	setp.ge.s32 	%p1, %r1, %r2;
	@%p1 bra 	$L__BB0_2;
	cvta.to.global.u64 	%rd4, %rd1;
	cvta.to.global.u64 	%rd5, %rd2;
	cvta.to.global.u64 	%rd6, %rd3;
	mul.wide.s32 	%rd7, %r1, 4;
	add.s64 	%rd8, %rd4, %rd7;
	ld.global.f32 	%f1, [%rd8];
	add.s64 	%rd9, %rd5, %rd7;
	ld.global.f32 	%f2, [%rd9];
	fma.rn.f32 	%f3, %f1, %f2, 0f3F800000;
	add.f32 	%f4, %f3, 0f3F800000;
	add.f32 	%f5, %f4, 0f40000000;
	add.f32 	%f6, %f5, 0f40400000;
	add.f32 	%f7, %f6, 0fBF800000;
	add.f32 	%f8, %f7, 0fC0000000;
	add.f32 	%f9, %f8, 0fC0400000;
	add.f32 	%f10, %f9, 0fC0800000;
	add.f32 	%f11, %f10, 0fC0A00000;
	add.f32 	%f12, %f11, 0fC0C00000;
	add.f32 	%f13, %f12, 0fC0E00000;
	add.f32 	%f14, %f13, 0fC1000000;
	add.f32 	%f15, %f2, 0f1E3CE508;
	div.rn.f32 	%f16, %f14, %f15;
	add.s64 	%rd10, %rd6, %rd7;
	st.global.f32 	[%rd10], %f16;
$L__BB0_2:
	ret;

}


// ===== COMPILED SASS (sm_100) =====

	.target	sm_100

	.elftype	@"ET_EXEC"


//--------------------- .note.nv.tkinfo           --------------------------
	.section	.note.nv.tkinfo,"",@"SHT_NOTE"
	.sectionflags	@"SHF_NOTE_NV_TKINFO"
	.tkinfo
        /*0018*/ 	.word	0x00000002
        /*0030*/ 	.string	""
        /*0030*/ 	.string	"ptxas"
        /*0030*/ 	.string	"Cuda compilation tools, release 13.0, V13.0.88"
        /*0030*/ 	.string	"Build cuda_13.0.r13.0/compiler.36424714_0"
        /*0030*/ 	.string	"-arch sm_100 -m 64 "



//--------------------- .note.nv.cuinfo           --------------------------
	.section	.note.nv.cuinfo,"",@"SHT_NOTE"
	.sectionflags	@"SHF_NOTE_NV_CUINFO"
        /*0018*/ 	.short	0x0002
        /*001a*/ 	.short	0x0064
        /*001c*/ 	.short	0x0082
	.zero		2


//--------------------- .nv.info                  --------------------------
	.section	.nv.info,"",@"SHT_CUDA_INFO"
	.align	4


	//----- nvinfo : EIATTR_REGCOUNT
	.align		4
        /*0000*/ 	.byte	0x04, 0x2f
        /*0002*/ 	.short	(.L_2 - .L_1)
	.align		4
.L_1:
        /*0004*/ 	.word	index@(divKernel)
        /*0008*/ 	.word	0x00000010


	//----- nvinfo : EIATTR_FRAME_SIZE
	.align		4
.L_2:
        /*000c*/ 	.byte	0x04, 0x11
        /*000e*/ 	.short	(.L_4 - .L_3)
	.align		4
.L_3:
        /*0010*/ 	.word	index@($__internal_0_$__cuda_sm3x_div_rn_noftz_f32_slowpath)
        /*0014*/ 	.word	0x00000000


	//----- nvinfo : EIATTR_FRAME_SIZE
	.align		4
.L_4:
        /*0018*/ 	.byte	0x04, 0x11
        /*001a*/ 	.short	(.L_6 - .L_5)
	.align		4
.L_5:
        /*001c*/ 	.word	index@(divKernel)
        /*0020*/ 	.word	0x00000000


	//----- nvinfo : EIATTR_MIN_STACK_SIZE
	.align		4
.L_6:
        /*0024*/ 	.byte	0x04, 0x12
        /*0026*/ 	.short	(.L_8 - .L_7)
	.align		4
.L_7:
        /*0028*/ 	.word	index@(divKernel)
        /*002c*/ 	.word	0x00000000
.L_8:


//--------------------- .nv.compat                --------------------------
	.section	.nv.compat,"",@"SHT_CUDA_COMPAT_INFO"
	.align	4
        /*0000*/ 	.byte	0x02, 0x09, 0x00, 0x00, 0x02, 0x02, 0x01, 0x00, 0x02, 0x05, 0x05, 0x00, 0x03, 0x07, 0x01, 0x01
        /*0010*/ 	.byte	0x02, 0x03, 0x00, 0x00, 0x02, 0x06, 0x01, 0x00, 0x04, 0x0b, 0x08, 0x00, 0x01, 0x00, 0x00, 0x00
        /*0020*/ 	.byte	0x00, 0x00, 0x00, 0x00


//--------------------- .nv.info.divKernel        --------------------------
	.section	.nv.info.divKernel,"",@"SHT_CUDA_INFO"
	.sectionflags	@""
	.align	4


	//----- nvinfo : EIATTR_CUDA_API_VERSION
	.align		4
        /*0000*/ 	.byte	0x04, 0x37
        /*0002*/ 	.short	(.L_10 - .L_9)
.L_9:
        /*0004*/ 	.word	0x00000082


	//----- nvinfo : EIATTR_KPARAM_INFO
	.align		4
.L_10:
        /*0008*/ 	.byte	0x04, 0x17
        /*000a*/ 	.short	(.L_12 - .L_11)
.L_11:
        /*000c*/ 	.word	0x00000000
        /*0010*/ 	.short	0x0003
        /*0012*/ 	.short	0x0018
        /*0014*/ 	.byte	0x00, 0xf0, 0x11, 0x00


	//----- nvinfo : EIATTR_KPARAM_INFO
	.align		4
.L_12:
        /*0018*/ 	.byte	0x04, 0x17
        /*001a*/ 	.short	(.L_14 - .L_13)
.L_13:
        /*001c*/ 	.word	0x00000000
        /*0020*/ 	.short	0x0002
        /*0022*/ 	.short	0x0010
        /*0024*/ 	.byte	0x00, 0xf5, 0x21, 0x00


	//----- nvinfo : EIATTR_KPARAM_INFO
	.align		4
.L_14:
        /*0028*/ 	.byte	0x04, 0x17
        /*002a*/ 	.short	(.L_16 - .L_15)
.L_15:
        /*002c*/ 	.word	0x00000000
        /*0030*/ 	.short	0x0001
        /*0032*/ 	.short	0x0008
        /*0034*/ 	.byte	0x00, 0xf5, 0x21, 0x00


	//----- nvinfo : EIATTR_KPARAM_INFO
	.align		4
.L_16:
        /*0038*/ 	.byte	0x04, 0x17
        /*003a*/ 	.short	(.L_18 - .L_17)
.L_17:
        /*003c*/ 	.word	0x00000000
        /*0040*/ 	.short	0x0000
        /*0042*/ 	.short	0x0000
        /*0044*/ 	.byte	0x00, 0xf5, 0x21, 0x00


	//----- nvinfo : EIATTR_SPARSE_MMA_MASK
	.align		4
.L_18:
        /*0048*/ 	.byte	0x03, 0x50
        /*004a*/ 	.short	0x0000


	//----- nvinfo : EIATTR_MAXREG_COUNT
	.align		4
        /*004c*/ 	.byte	0x03, 0x1b
        /*004e*/ 	.short	0x00ff


	//----- nvinfo : EIATTR_MERCURY_ISA_VERSION
	.align		4
        /*0050*/ 	.byte	0x03, 0x5f
        /*0052*/ 	.short	0x0101


	//----- nvinfo : EIATTR_VRC_CTA_INIT_COUNT
	.align		4
        /*0054*/ 	.byte	0x02, 0x4a
	.zero		1
	.zero		1


	//----- nvinfo : EIATTR_EXIT_INSTR_OFFSETS
	.align		4
        /*0058*/ 	.byte	0x04, 0x1c
        /*005a*/ 	.short	(.L_20 - .L_19)


	//   ....[0]....
.L_19:
        /*005c*/ 	.word	0x00000070


	//   ....[1]....
        /*0060*/ 	.word	0x000002c0


	//----- nvinfo : EIATTR_CRS_STACK_SIZE
	.align		4
.L_20:
        /*0064*/ 	.byte	0x04, 0x1e
        /*0066*/ 	.short	(.L_22 - .L_21)
.L_21:
        /*0068*/ 	.word	0x00000000


	//----- nvinfo : EIATTR_CBANK_PARAM_SIZE
	.align		4
.L_22:
        /*006c*/ 	.byte	0x03, 0x19
        /*006e*/ 	.short	0x001c


	//----- nvinfo : EIATTR_PARAM_CBANK
	.align		4
        /*0070*/ 	.byte	0x04, 0x0a
        /*0072*/ 	.short	(.L_24 - .L_23)
	.align		4
.L_23:
        /*0074*/ 	.word	index@(.nv.constant0.divKernel)
        /*0078*/ 	.short	0x0380
        /*007a*/ 	.short	0x001c


	//----- nvinfo : EIATTR_SW_WAR
	.align		4
.L_24:
        /*007c*/ 	.byte	0x04, 0x36
        /*007e*/ 	.short	(.L_26 - .L_25)
.L_25:
        /*0080*/ 	.word	0x00000008
.L_26:


//--------------------- .nv.callgraph             --------------------------
	.section	.nv.callgraph,"",@"SHT_CUDA_CALLGRAPH"
	.align	4
	.sectionentsize	8
	.align		4
        /*0000*/ 	.word	0x00000000
	.align		4
        /*0004*/ 	.word	0xffffffff
	.align		4
        /*0008*/ 	.word	0x00000000
	.align		4
        /*000c*/ 	.word	0xfffffffe
	.align		4
        /*0010*/ 	.word	0x00000000
	.align		4
        /*0014*/ 	.word	0xfffffffd
	.align		4
        /*0018*/ 	.word	0x00000000
	.align		4
        /*001c*/ 	.word	0xfffffffc


//--------------------- .nv.constant4             --------------------------
	.section	.nv.constant4,"a",@progbits
	.align	8
	.align		8
.nv.constant4:
        /*0000*/ 	.dword	gBinOpCounts


//--------------------- .text.divKernel           --------------------------
	.section	.text.divKernel,"ax",@progbits
	.align	128
        .global         divKernel
        .type           divKernel,@function
        .size           divKernel,(.L_x_14 - divKernel)
        .other          divKernel,@"STO_CUDA_ENTRY STV_DEFAULT"
divKernel:
.text.divKernel:
[----:B------:R-:W-:Y:S01]  /*0000*/  LDC R1, c[0x0][0x37c] ;  /* 0x0000df00ff017b82 */ /* 0x000fe20000000800 */
[----:B------:R-:W0:Y:S07]  /*0010*/  S2R R3, SR_TID.X ;  /* 0x0000000000037919 */ /* 0x000e2e0000002100 */
[----:B------:R-:W0:Y:S01]  /*0020*/  S2UR UR4, SR_CTAID.X ;  /* 0x00000000000479c3 */ /* 0x000e220000002500 */
[----:B------:R-:W1:Y:S07]  /*0030*/  LDCU UR5, c[0x0][0x398] ;  /* 0x00007300ff0577ac */ /* 0x000e6e0008000800 */
[----:B------:R-:W0:Y:S02]  /*0040*/  LDC R2, c[0x0][0x360] ;  /* 0x0000d800ff027b82 */ /* 0x000e240000000800 */
[----:B0-----:R-:W-:-:S05]  /*0050*/  IMAD R2, R2, UR4, R3 ;  /* 0x0000000402027c24 */ /* 0x001fca000f8e0203 */
[----:B-1----:R-:W-:-:S13]  /*0060*/  ISETP.GE.AND P0, PT, R2, UR5, PT ;  /* 0x0000000502007c0c */ /* 0x002fda000bf06270 */
[----:B------:R-:W-:Y:S05]  /*0070*/  @P0 EXIT ;  /* 0x000000000000094d */ /* 0x000fea0003800000 */
[----:B------:R-:W0:Y:S01]  /*0080*/  LDC.64 R4, c[0x0][0x380] ;  /* 0x0000e000ff047b82 */ /* 0x000e220000000a00 */
[----:B------:R-:W1:Y:S07]  /*0090*/  LDCU.64 UR4, c[0x0][0x358] ;  /* 0x00006b00ff0477ac */ /* 0x000e6e0008000a00 */
[----:B------:R-:W2:Y:S01]  /*00a0*/  LDC.64 R6, c[0x0][0x388] ;  /* 0x0000e200ff067b82 */ /* 0x000ea20000000a00 */
[----:B0-----:R-:W-:-:S06]  /*00b0*/  IMAD.WIDE R4, R2, 0x4, R4 ;  /* 0x0000000402047825 */ /* 0x001fcc00078e0204 */
[----:B-1----:R-:W3:Y:S01]  /*00c0*/  LDG.E R4, desc[UR4][R4.64] ;  /* 0x0000000404047981 */ /* 0x002ee2000c1e1900 */
[----:B--2---:R-:W-:-:S06]  /*00d0*/  IMAD.WIDE R6, R2, 0x4, R6 ;  /* 0x0000000402067825 */ /* 0x004fcc00078e0206 */
[----:B------:R-:W3:Y:S01]  /*00e0*/  LDG.E R7, desc[UR4][R6.64] ;  /* 0x0000000406077981 */ /* 0x000ee2000c1e1900 */
[----:B------:R-:W-:Y:S01]  /*00f0*/  BSSY.RECONVERGENT B0, `(.L_x_0) ;  /* 0x0000019000007945 */ /* 0x000fe20003800200 */
[----:B---3--:R-:W-:-:S04]  /*0100*/  FFMA R0, R4, R7, 1 ;  /* 0x3f80000004007423 */ /* 0x008fc80000000007 */
[----:B------:R-:W-:-:S04]  /*0110*/  FADD R0, R0, 1 ;  /* 0x3f80000000007421 */ /* 0x000fc80000000000 */
[----:B------:R-:W-:-:S04]  /*0120*/  FADD R0, R0, 2 ;  /* 0x4000000000007421 */ /* 0x000fc80000000000 */
[----:B------:R-:W-:-:S04]  /*0130*/  FADD R0, R0, 3 ;  /* 0x4040000000007421 */ /* 0x000fc80000000000 */
[----:B------:R-:W-:-:S04]  /*0140*/  FADD R0, R0, -1 ;  /* 0xbf80000000007421 */ /* 0x000fc80000000000 */
[----:B------:R-:W-:-:S04]  /*0150*/  FADD R0, R0, -2 ;  /* 0xc000000000007421 */ /* 0x000fc80000000000 */
[----:B------:R-:W-:Y:S01]  /*0160*/  FADD R0, R0, -3 ;  /* 0xc040000000007421 */ /* 0x000fe20000000000 */
[----:B------:R-:W-:-:S03]  /*0170*/  FADD R3, R7, 9.999999682655225389e-21 ;  /* 0x1e3ce50807037421 */ /* 0x000fc60000000000 */
[----:B------:R-:W-:Y:S01]  /*0180*/  FADD R0, R0, -4 ;  /* 0xc080000000007421 */ /* 0x000fe20000000000 */
[----:B------:R-:W0:Y:S03]  /*0190*/  MUFU.RCP R8, R3 ;  /* 0x0000000300087308 */ /* 0x000e260000001000 */
[----:B------:R-:W-:-:S04]  /*01a0*/  FADD R0, R0, -5 ;  /* 0xc0a0000000007421 */ /* 0x000fc80000000000 */
[----:B------:R-:W-:-:S04]  /*01b0*/  FADD R0, R0, -6 ;  /* 0xc0c0000000007421 */ /* 0x000fc80000000000 */
[----:B------:R-:W-:-:S04]  /*01c0*/  FADD R0, R0, -7 ;  /* 0xc0e0000000007421 */ /* 0x000fc80000000000 */
[----:B------:R-:W-:Y:S01]  /*01d0*/  FADD R0, R0, -8 ;  /* 0xc100000000007421 */ /* 0x000fe20000000000 */
[----:B0-----:R-:W-:-:S03]  /*01e0*/  FFMA R5, -R3, R8, 1 ;  /* 0x3f80000003057423 */ /* 0x001fc60000000108 */
[----:B------:R-:W0:Y:S01]  /*01f0*/  FCHK P0, R0, R3 ;  /* 0x0000000300007302 */ /* 0x000e220000000000 */
[----:B------:R-:W-:-:S04]  /*0200*/  FFMA R5, R8, R5, R8 ;  /* 0x0000000508057223 */ /* 0x000fc80000000008 */
[----:B------:R-:W-:-:S04]  /*0210*/  FFMA R4, R0, R5, RZ ;  /* 0x0000000500047223 */ /* 0x000fc800000000ff */
[----:B------:R-:W-:-:S04]  /*0220*/  FFMA R6, -R3, R4, R0 ;  /* 0x0000000403067223 */ /* 0x000fc80000000100 */
[----:B------:R-:W-:Y:S01]  /*0230*/  FFMA R7, R5, R6, R4 ;  /* 0x0000000605077223 */ /* 0x000fe20000000004 */
[----:B0-----:R-:W-:Y:S06]  /*0240*/  @!P0 BRA `(.L_x_1) ;  /* 0x00000000000c8947 */ /* 0x001fec0003800000 */
[----:B------:R-:W-:-:S07]  /*0250*/  MOV R4, 0x270 ;  /* 0x0000027000047802 */ /* 0x000fce0000000f00 */
[----:B------:R-:W-:Y:S05]  /*0260*/  CALL.REL.NOINC `($__internal_0_$__cuda_sm3x_div_rn_noftz_f32_slowpath) ;  /* 0x0000000000187944 */ /* 0x000fea0003c00000 */
[----:B------:R-:W-:-:S07]  /*0270*/  IMAD.MOV.U32 R7, RZ, RZ, R0 ;  /* 0x000000ffff077224 */ /* 0x000fce00078e0000 */
.L_x_1:
[----:B------:R-:W-:Y:S05]  /*0280*/  BSYNC.RECONVERGENT B0 ;  /* 0x0000000000007941 */ /* 0x000fea0003800200 */
.L_x_0:
[----:B------:R-:W0:Y:S02]  /*0290*/  LDC.64 R4, c[0x0][0x390] ;  /* 0x0000e400ff047b82 */ /* 0x000e240000000a00 */
[----:B0-----:R-:W-:-:S05]  /*02a0*/  IMAD.WIDE R2, R2, 0x4, R4 ;  /* 0x0000000402027825 */ /* 0x001fca00078e0204 */
[----:B------:R-:W-:Y:S01]  /*02b0*/  STG.E desc[UR4][R2.64], R7 ;  /* 0x0000000702007986 */ /* 0x000fe2000c101904 */
[----:B------:R-:W-:Y:S05]  /*02c0*/  EXIT ;  /* 0x000000000000794d */ /* 0x000fea0003800000 */
        .weak           $__internal_0_$__cuda_sm3x_div_rn_noftz_f32_slowpath
        .type           $__internal_0_$__cuda_sm3x_div_rn_noftz_f32_slowpath,@function
        .size           $__internal_0_$__cuda_sm3x_div_rn_noftz_f32_slowpath,(.L_x_14 - $__internal_0_$__cuda_sm3x_div_rn_noftz_f32_slowpath)
$__internal_0_$__cuda_sm3x_div_rn_noftz_f32_slowpath:
[----:B------:R-:W-:Y:S01]  /*02d0*/  SHF.R.U32.HI R6, RZ, 0x17, R3 ;  /* 0x00000017ff067819 */ /* 0x000fe20000011603 */
[----:B------:R-:W-:Y:S01]  /*02e0*/  BSSY.RECONVERGENT B1, `(.L_x_2) ;  /* 0x0000064000017945 */ /* 0x000fe20003800200 */
[--C-:B------:R-:W-:Y:S01]  /*02f0*/  SHF.R.U32.HI R5, RZ, 0x17, R0.reuse ;  /* 0x00000017ff057819 */ /* 0x100fe20000011600 */
[----:B------:R-:W-:Y:S01]  /*0300*/  IMAD.MOV.U32 R7, RZ, RZ, R0 ;  /* 0x000000ffff077224 */ /* 0x000fe200078e0000 */
[----:B------:R-:W-:Y:S02]  /*0310*/  LOP3.LUT R6, R6, 0xff, RZ, 0xc0, !PT ;  /* 0x000000ff06067812 */ /* 0x000fe400078ec0ff */
[----:B------:R-:W-:Y:S02]  /*0320*/  LOP3.LUT R5, R5, 0xff, RZ, 0xc0, !PT ;  /* 0x000000ff05057812 */ /* 0x000fe400078ec0ff */
[----:B------:R-:W-:Y:S01]  /*0330*/  MOV R8, R3 ;  /* 0x0000000300087202 */ /* 0x000fe20000000f00 */
[----:B------:R-:W-:Y:S02]  /*0340*/  VIADD R11, R6, 0xffffffff ;  /* 0xffffffff060b7836 */ /* 0x000fe40000000000 */
[----:B------:R-:W-:-:S03]  /*0350*/  VIADD R10, R5, 0xffffffff ;  /* 0xffffffff050a7836 */ /* 0x000fc60000000000 */
[----:B------:R-:W-:-:S04]  /*0360*/  ISETP.GT.U32.AND P0, PT, R11, 0xfd, PT ;  /* 0x000000fd0b00780c */ /* 0x000fc80003f04070 */
[----:B------:R-:W-:-:S13]  /*0370*/  ISETP.GT.U32.OR P0, PT, R10, 0xfd, P0 ;  /* 0x000000fd0a00780c */ /* 0x000fda0000704470 */
[----:B------:R-:W-:Y:S01]  /*0380*/  @!P0 IMAD.MOV.U32 R9, RZ, RZ, RZ ;  /* 0x000000ffff098224 */ /* 0x000fe200078e00ff */
[----:B------:R-:W-:Y:S06]  /*0390*/  @!P0 BRA `(.L_x_3) ;  /* 0x00000000005c8947 */ /* 0x000fec0003800000 */
[----:B------:R-:W-:Y:S02]  /*03a0*/  FSETP.GTU.FTZ.AND P0, PT, |R0|, +INF , PT ;  /* 0x7f8000000000780b */ /* 0x000fe40003f1c200 */
[----:B------:R-:W-:-:S04]  /*03b0*/  FSETP.GTU.FTZ.AND P1, PT, |R3|, +INF , PT ;  /* 0x7f8000000300780b */ /* 0x000fc80003f3c200 */
[----:B------:R-:W-:-:S13]  /*03c0*/  PLOP3.LUT P0, PT, P0, P1, PT, 0xf8, 0x8f ;  /* 0x00000000008f781c */ /* 0x000fda0000703f70 */
[----:B------:R-:W-:Y:S05]  /*03d0*/  @P0 BRA `(.L_x_4) ;  /* 0x00000004004c0947 */ /* 0x000fea0003800000 */
[----:B------:R-:W-:-:S13]  /*03e0*/  LOP3.LUT P0, RZ, R8, 0x7fffffff, R7, 0xc8, !PT ;  /* 0x7fffffff08ff7812 */ /* 0x000fda000780c807 */
[----:B------:R-:W-:Y:S05]  /*03f0*/  @!P0 BRA `(.L_x_5) ;  /* 0x00000004003c8947 */ /* 0x000fea0003800000 */
[C---:B------:R-:W-:Y:S02]  /*0400*/  FSETP.NEU.FTZ.AND P2, PT, |R0|.reuse, +INF , PT ;  /* 0x7f8000000000780b */ /* 0x040fe40003f5d200 */
[----:B------:R-:W-:Y:S02]  /*0410*/  FSETP.NEU.FTZ.AND P1, PT, |R3|, +INF , PT ;  /* 0x7f8000000300780b */ /* 0x000fe40003f3d200 */
[----:B------:R-:W-:-:S11]  /*0420*/  FSETP.NEU.FTZ.AND P0, PT, |R0|, +INF , PT ;  /* 0x7f8000000000780b */ /* 0x000fd60003f1d200 */
[----:B------:R-:W-:Y:S05]  /*0430*/  @!P1 BRA !P2, `(.L_x_5) ;  /* 0x00000004002c9947 */ /* 0x000fea0005000000 */
[----:B------:R-:W-:-:S04]  /*0440*/  LOP3.LUT P2, RZ, R7, 0x7fffffff, RZ, 0xc0, !PT ;  /* 0x7fffffff07ff7812 */ /* 0x000fc8000784c0ff */
[----:B------:R-:W-:-:S13]  /*0450*/  PLOP3.LUT P1, PT, P1, P2, PT, 0x2f, 0xf2 ;  /* 0x0000000000f2781c */ /* 0x000fda0000f24577 */
[----:B------:R-:W-:Y:S05]  /*0460*/  @P1 BRA `(.L_x_6) ;  /* 0x0000000400181947 */ /* 0x000fea0003800000 */
[----:B------:R-:W-:-:S04]  /*0470*/  LOP3.LUT P1, RZ, R8, 0x7fffffff, RZ, 0xc0, !PT ;  /* 0x7fffffff08ff7812 */ /* 0x000fc8000782c0ff */
[----:B------:R-:W-:-:S13]  /*0480*/  PLOP3.LUT P0, PT, P0, P1, PT, 0x2f, 0xf2 ;  /* 0x0000000000f2781c */ /* 0x000fda0000702577 */
[----:B------:R-:W-:Y:S05]  /*0490*/  @P0 BRA `(.L_x_7) ;  /* 0x0000000400000947 */ /* 0x000fea0003800000 */
[----:B------:R-:W-:Y:S02]  /*04a0*/  ISETP.GE.AND P0, PT, R10, RZ, PT ;  /* 0x000000ff0a00720c */ /* 0x000fe40003f06270 */
[----:B------:R-:W-:-:S11]  /*04b0*/  ISETP.GE.AND P1, PT, R11, RZ, PT ;  /* 0x000000ff0b00720c */ /* 0x000fd60003f26270 */
[----:B------:R-:W-:Y:S02]  /*04c0*/  @P0 IMAD.MOV.U32 R9, RZ, RZ, RZ ;  /* 0x000000ffff090224 */ /* 0x000fe400078e00ff */
[----:B------:R-:W-:Y:S01]  /*04d0*/  @!P0 FFMA R7, R0, 1.84467440737095516160e+19, RZ ;  /* 0x5f80000000078823 */ /* 0x000fe200000000ff */
[----:B------:R-:W-:Y:S02]  /*04e0*/  @!P0 IMAD.MOV.U32 R9, RZ, RZ, -0x40 ;  /* 0xffffffc0ff098424 */ /* 0x000fe400078e00ff */
[----:B------:R-:W-:-:S03]  /*04f0*/  @!P1 FFMA R8, R3, 1.84467440737095516160e+19, RZ ;  /* 0x5f80000003089823 */ /* 0x000fc600000000ff */
[----:B------:R-:W-:-:S07]  /*0500*/  @!P1 IADD3 R9, PT, PT, R9, 0x40, RZ ;  /* 0x0000004009099810 */ /* 0x000fce0007ffe0ff */
.L_x_3:
[----:B------:R-:W-:Y:S01]  /*0510*/  LEA R3, R6, 0xc0800000, 0x17 ;  /* 0xc080000006037811 */ /* 0x000fe200078eb8ff */
[----:B------:R-:W-:Y:S01]  /*0520*/  VIADD R5, R5, 0xffffff81 ;  /* 0xffffff8105057836 */ /* 0x000fe20000000000 */
[----:B------:R-:W-:Y:S03]  /*0530*/  BSSY.RECONVERGENT B2, `(.L_x_8) ;  /* 0x0000035000027945 */ /* 0x000fe60003800200 */
[----:B------:R-:W-:Y:S01]  /*0540*/  IMAD.IADD R3, R8, 0x1, -R3 ;  /* 0x0000000108037824 */ /* 0x000fe200078e0a03 */
[C---:B------:R-:W-:Y:S01]  /*0550*/  IADD3 R6, PT, PT, R5.reuse, 0x7f, -R6 ;  /* 0x0000007f05067810 */ /* 0x040fe20007ffe806 */
[----:B------:R-:W-:Y:S02]  /*0560*/  IMAD R0, R5, -0x800000, R7 ;  /* 0xff80000005007824 */ /* 0x000fe400078e0207 */
[----:B------:R-:W0:Y:S01]  /*0570*/  MUFU.RCP R8, R3 ;  /* 0x0000000300087308 */ /* 0x000e220000001000 */
[----:B------:R-:W-:Y:S01]  /*0580*/  FADD.FTZ R11, -R3, -RZ ;  /* 0x800000ff030b7221 */ /* 0x000fe20000010100 */
[----:B------:R-:W-:-:S03]  /*0590*/  IMAD.IADD R6, R6, 0x1, R9 ;  /* 0x0000000106067824 */ /* 0x000fc600078e0209 */
[----:B0-----:R-:W-:-:S04]  /*05a0*/  FFMA R13, R8, R11, 1 ;  /* 0x3f800000080d7423 */ /* 0x001fc8000000000b */
[----:B------:R-:W-:-:S04]  /*05b0*/  FFMA R10, R8, R13, R8 ;  /* 0x0000000d080a7223 */ /* 0x000fc80000000008 */
[----:B------:R-:W-:-:S04]  /*05c0*/  FFMA R7, R0, R10, RZ ;  /* 0x0000000a00077223 */ /* 0x000fc800000000ff */
[----:B------:R-:W-:-:S04]  /*05d0*/  FFMA R8, R11, R7, R0 ;  /* 0x000000070b087223 */ /* 0x000fc80000000000 */
[----:B------:R-:W-:-:S04]  /*05e0*/  FFMA R7, R10, R8, R7 ;  /* 0x000000080a077223 */ /* 0x000fc80000000007 */
[----:B------:R-:W-:-:S04]  /*05f0*/  FFMA R8, R11, R7, R0 ;  /* 0x000000070b087223 */ /* 0x000fc80000000000 */
[----:B------:R-:W-:-:S05]  /*0600*/  FFMA R0, R10, R8, R7 ;  /* 0x000000080a007223 */ /* 0x000fca0000000007 */
[----:B------:R-:W-:-:S04]  /*0610*/  SHF.R.U32.HI R3, RZ, 0x17, R0 ;  /* 0x00000017ff037819 */ /* 0x000fc80000011600 */
[----:B------:R-:W-:-:S04]  /*0620*/  LOP3.LUT R3, R3, 0xff, RZ, 0xc0, !PT ;  /* 0x000000ff03037812 */ /* 0x000fc800078ec0ff */
[----:B------:R-:W-:-:S05]  /*0630*/  IADD3 R9, PT, PT, R3, R6, RZ ;  /* 0x0000000603097210 */ /* 0x000fca0007ffe0ff */
[----:B------:R-:W-:-:S05]  /*0640*/  VIADD R3, R9, 0xffffffff ;  /* 0xffffffff09037836 */ /* 0x000fca0000000000 */
[----:B------:R-:W-:-:S13]  /*0650*/  ISETP.GE.U32.AND P0, PT, R3, 0xfe, PT ;  /* 0x000000fe0300780c */ /* 0x000fda0003f06070 */
[----:B------:R-:W-:Y:S05]  /*0660*/  @!P0 BRA `(.L_x_9) ;  /* 0x0000000000808947 */ /* 0x000fea0003800000 */
[----:B------:R-:W-:-:S13]  /*0670*/  ISETP.GT.AND P0, PT, R9, 0xfe, PT ;  /* 0x000000fe0900780c */ /* 0x000fda0003f04270 */
[----:B------:R-:W-:Y:S05]  /*0680*/  @P0 BRA `(.L_x_10) ;  /* 0x00000000006c0947 */ /* 0x000fea0003800000 */
[----:B------:R-:W-:-:S13]  /*0690*/  ISETP.GE.AND P0, PT, R9, 0x1, PT ;  /* 0x000000010900780c */ /* 0x000fda0003f06270 */
[----:B------:R-:W-:Y:S05]  /*06a0*/  @P0 BRA `(.L_x_11) ;  /* 0x0000000000740947 */ /* 0x000fea0003800000 */
[----:B------:R-:W-:Y:S02]  /*06b0*/  ISETP.GE.AND P0, PT, R9, -0x18, PT ;  /* 0xffffffe80900780c */ /* 0x000fe40003f06270 */
[----:B------:R-:W-:-:S11]  /*06c0*/  LOP3.LUT R0, R0, 0x80000000, RZ, 0xc0, !PT ;  /* 0x8000000000007812 */ /* 0x000fd600078ec0ff */
[----:B------:R-:W-:Y:S05]  /*06d0*/  @!P0 BRA `(.L_x_11) ;  /* 0x0000000000688947 */ /* 0x000fea0003800000 */
[CCC-:B------:R-:W-:Y:S01]  /*06e0*/  FFMA.RZ R3, R10.reuse, R8.reuse, R7.reuse ;  /* 0x000000080a037223 */ /* 0x1c0fe2000000c007 */
[CCC-:B------:R-:W-:Y:S01]  /*06f0*/  FFMA.RM R6, R10.reuse, R8.reuse, R7.reuse ;  /* 0x000000080a067223 */ /* 0x1c0fe20000004007 */
[C---:B------:R-:W-:Y:S02]  /*0700*/  ISETP.NE.AND P2, PT, R9.reuse, RZ, PT ;  /* 0x000000ff0900720c */ /* 0x040fe40003f45270 */
[----:B------:R-:W-:Y:S02]  /*0710*/  ISETP.NE.AND P1, PT, R9, RZ, PT ;  /* 0x000000ff0900720c */ /* 0x000fe40003f25270 */
[----:B------:R-:W-:Y:S01]  /*0720*/  LOP3.LUT R5, R3, 0x7fffff, RZ, 0xc0, !PT ;  /* 0x007fffff03057812 */ /* 0x000fe200078ec0ff */
[----:B------:R-:W-:Y:S01]  /*0730*/  FFMA.RP R3, R10, R8, R7 ;  /* 0x000000080a037223 */ /* 0x000fe20000008007 */
[----:B------:R-:W-:Y:S02]  /*0740*/  VIADD R8, R9, 0x20 ;  /* 0x0000002009087836 */ /* 0x000fe40000000000 */
[----:B------:R-:W-:Y:S01]  /*0750*/  LOP3.LUT R5, R5, 0x800000, RZ, 0xfc, !PT ;  /* 0x0080000005057812 */ /* 0x000fe200078efcff */
[----:B------:R-:W-:Y:S01]  /*0760*/  IMAD.MOV R7, RZ, RZ, -R9 ;  /* 0x000000ffff077224 */ /* 0x000fe200078e0a09 */
[----:B------:R-:W-:-:S02]  /*0770*/  FSETP.NEU.FTZ.AND P0, PT, R3, R6, PT ;  /* 0x000000060300720b */ /* 0x000fc40003f1d000 */
[----:B------:R-:W-:Y:S02]  /*0780*/  SHF.L.U32 R8, R5, R8, RZ ;  /* 0x0000000805087219 */ /* 0x000fe400000006ff */
[----:B------:R-:W-:Y:S02]  /*0790*/  SEL R6, R7, RZ, P2 ;  /* 0x000000ff07067207 */ /* 0x000fe40001000000 */
[----:B------:R-:W-:Y:S02]  /*07a0*/  ISETP.NE.AND P1, PT, R8, RZ, P1 ;  /* 0x000000ff0800720c */ /* 0x000fe40000f25270 */
[----:B------:R-:W-:Y:S02]  /*07b0*/  SHF.R.U32.HI R6, RZ, R6, R5 ;  /* 0x00000006ff067219 */ /* 0x000fe40000011605 */
[----:B------:R-:W-:Y:S02]  /*07c0*/  PLOP3.LUT P0, PT, P0, P1, PT, 0xf8, 0x8f ;  /* 0x00000000008f781c */ /* 0x000fe40000703f70 */
[----:B------:R-:W-:-:S02]  /*07d0*/  SHF.R.U32.HI R8, RZ, 0x1, R6 ;  /* 0x00000001ff087819 */ /* 0x000fc40000011606 */
[----:B------:R-:W-:-:S04]  /*07e0*/  SEL R3, RZ, 0x1, !P0 ;  /* 0x00000001ff037807 */ /* 0x000fc80004000000 */
[----:B------:R-:W-:-:S04]  /*07f0*/  LOP3.LUT R3, R3, 0x1, R8, 0xf8, !PT ;  /* 0x0000000103037812 */ /* 0x000fc800078ef808 */
[----:B------:R-:W-:-:S04]  /*0800*/  LOP3.LUT R3, R3, R6, RZ, 0xc0, !PT ;  /* 0x0000000603037212 */ /* 0x000fc800078ec0ff */
[----:B------:R-:W-:-:S04]  /*0810*/  IADD3 R3, PT, PT, R8, R3, RZ ;  /* 0x0000000308037210 */ /* 0x000fc80007ffe0ff */
[----:B------:R-:W-:Y:S01]  /*0820*/  LOP3.LUT R0, R3, R0, RZ, 0xfc, !PT ;  /* 0x0000000003007212 */ /* 0x000fe200078efcff */
[----:B------:R-:W-:Y:S06]  /*0830*/  BRA `(.L_x_11) ;  /* 0x0000000000107947 */ /* 0x000fec0003800000 */
.L_x_10:
[----:B------:R-:W-:-:S04]  /*0840*/  LOP3.LUT R0, R0, 0x80000000, RZ, 0xc0, !PT ;  /* 0x8000000000007812 */ /* 0x000fc800078ec0ff */
[----:B------:R-:W-:Y:S01]  /*0850*/  LOP3.LUT R0, R0, 0x7f800000, RZ, 0xfc, !PT ;  /* 0x7f80000000007812 */ /* 0x000fe200078efcff */
[----:B------:R-:W-:Y:S06]  /*0860*/  BRA `(.L_x_11) ;  /* 0x0000000000047947 */ /* 0x000fec0003800000 */
.L_x_9:
[----:B------:R-:W-:-:S07]  /*0870*/  IMAD R0, R6, 0x800000, R0 ;  /* 0x0080000006007824 */ /* 0x000fce00078e0200 */
.L_x_11:
[----:B------:R-:W-:Y:S05]  /*0880*/  BSYNC.RECONVERGENT B2 ;  /* 0x0000000000027941 */ /* 0x000fea0003800200 */
.L_x_8:
[----:B------:R-:W-:Y:S05]  /*0890*/  BRA `(.L_x_12) ;  /* 0x0000000000207947 */ /* 0x000fea0003800000 */
.L_x_7:
[----:B------:R-:W-:-:S04]  /*08a0*/  LOP3.LUT R0, R8, 0x80000000, R7, 0x48, !PT ;  /* 0x8000000008007812 */ /* 0x000fc800078e4807 */
[----:B------:R-:W-:Y:S01]  /*08b0*/  LOP3.LUT R0, R0, 0x7f800000, RZ, 0xfc, !PT ;  /* 0x7f80000000007812 */ /* 0x000fe200078efcff */
[----:B------:R-:W-:Y:S06]  /*08c0*/  BRA `(.L_x_12) ;  /* 0x0000000000147947 */ /* 0x000fec0003800000 */
.L_x_6:
[----:B------:R-:W-:Y:S01]  /*08d0*/  LOP3.LUT R0, R8, 0x80000000, R7, 0x48, !PT ;  /* 0x8000000008007812 */ /* 0x000fe200078e4807 */
[----:B------:R-:W-:Y:S06]  /*08e0*/  BRA `(.L_x_12) ;  /* 0x00000000000c7947 */ /* 0x000fec0003800000 */
.L_x_5:
[----:B------:R-:W0:Y:S01]  /*08f0*/  MUFU.RSQ R0, -QNAN ;  /* 0xffc0000000007908 */ /* 0x000e220000001400 */
[----:B------:R-:W-:Y:S05]  /*0900*/  BRA `(.L_x_12) ;  /* 0x0000000000047947 */ /* 0x000fea0003800000 */
.L_x_4:
[----:B------:R-:W-:-:S07]  /*0910*/  FADD.FTZ R0, R0, R3 ;  /* 0x0000000300007221 */ /* 0x000fce0000010000 */
.L_x_12:
[----:B------:R-:W-:Y:S05]  /*0920*/  BSYNC.RECONVERGENT B1 ;  /* 0x0000000000017941 */ /* 0x000fea0003800200 */
.L_x_2:
[----:B------:R-:W-:-:S04]  /*0930*/  IMAD.MOV.U32 R5, RZ, RZ, 0x0 ;  /* 0x00000000ff057424 */ /* 0x000fc800078e00ff */
[----:B0-----:R-:W-:Y:S05]  /*0940*/  RET.REL.NODEC R4 `(divKernel) ;  /* 0xfffffff404ac7950 */ /* 0x001fea0003c3ffff */
.L_x_13:
[----:B------:R-:W-:-:S00]  /*0950*/  BRA `(.L_x_13) ;  /* 0xfffffffc00fc7947 */ /* 0x000fc0000383ffff */
[----:B------:R-:W-:-:S00]  /*0960*/  NOP ;  /* 0x0000000000007918 */ /* 0x000fc00000000000 */
        /* <DEDUP_REMOVED lines=9> */
.L_x_14:


//--------------------- .nv.shared.reserved.0     --------------------------
	.section	.nv.shared.reserved.0,"aw",@nobits
	.weak		__nv_reservedSMEM_offset_0_alias
	.size		__nv_reservedSMEM_offset_0_alias, 0, 64
	.other		__nv_reservedSMEM_offset_0_alias,@"STO_CUDA_RESERVED_SHARED STV_DEFAULT"
__nv_reservedSMEM_offset_0_alias:
	.zero		0
	.zero		64


//--------------------- .nv.global                --------------------------
	.section	.nv.global,"aw",@nobits
	.align	8
.nv.global:
	.type		gBinOpCounts,@object
	.size		gBinOpCounts,(.L_0 - gBinOpCounts)
gBinOpCounts:
	.zero		48
.L_0:


//--------------------- .nv.constant0.divKernel   --------------------------
	.section	.nv.constant0.divKernel,"a",@progbits
	.sectionflags	@""
	.align	4
.nv.constant0.divKernel:
	.zero		924


//--------------------- SYMBOLS --------------------------

	.type		.nv.reservedSmem.offset0,@object
	.size		.nv.reservedSmem.offset0,0x4
